	.headerflags	@"EF_CUDA_TEXMODE_UNIFIED EF_CUDA_64BIT_ADDRESS EF_CUDA_SM86 EF_CUDA_VIRTUAL_SM(EF_CUDA_SM86)"
	.elftype	@"ET_EXEC"


//--------------------- .nv.info                  --------------------------
	.section	.nv.info,"",@"SHT_CUDA_INFO"
	.align	4


	//----- nvinfo : EIATTR_REGCOUNT
	.align		4
        /*0000*/ 	.byte	0x04, 0x2f
        /*0002*/ 	.short	(.L_1 - .L_0)
	.align		4
.L_0:
        /*0004*/ 	.word	index@(triton_poi_fused__to_copy_13)
        /*0008*/ 	.word	0x0000002a


	//----- nvinfo : EIATTR_MIN_STACK_SIZE
	.align		4
.L_1:
        /*000c*/ 	.byte	0x04, 0x12
        /*000e*/ 	.short	(.L_3 - .L_2)
	.align		4
.L_2:
        /*0010*/ 	.word	index@(triton_poi_fused__to_copy_13)
        /*0014*/ 	.word	0x00000000


	//----- nvinfo : EIATTR_FRAME_SIZE
	.align		4
.L_3:
        /*0018*/ 	.byte	0x04, 0x11
        /*001a*/ 	.short	(.L_5 - .L_4)
	.align		4
.L_4:
        /*001c*/ 	.word	index@(triton_poi_fused__to_copy_13)
        /*0020*/ 	.word	0x00000000


	//----- nvinfo : EIATTR_MIN_STACK_SIZE
	.align		4
.L_5:
        /*0024*/ 	.byte	0x04, 0x12
        /*0026*/ 	.short	(.L_7 - .L_6)
	.align		4
.L_6:
        /*0028*/ 	.word	index@(triton_poi_fused__to_copy_13)
        /*002c*/ 	.word	0x00000000
.L_7:


//--------------------- .nv.info.triton_poi_fused__to_copy_13 --------------------------
	.section	.nv.info.triton_poi_fused__to_copy_13,"",@"SHT_CUDA_INFO"
	.sectionflags	@""
	.align	4


	//----- nvinfo : EIATTR_CUDA_API_VERSION
	.align		4
        /*0000*/ 	.byte	0x04, 0x37
        /*0002*/ 	.short	(.L_9 - .L_8)
.L_8:
        /*0004*/ 	.word	0x0000007c


	//----- nvinfo : EIATTR_SW2861232_WAR
	.align		4
.L_9:
        /*0008*/ 	.byte	0x01, 0x35
	.zero		2


	//----- nvinfo : EIATTR_PARAM_CBANK
	.align		4
        /*000c*/ 	.byte	0x04, 0x0a
        /*000e*/ 	.short	(.L_11 - .L_10)
	.align		4
.L_10:
        /*0010*/ 	.word	index@(.nv.constant0.triton_poi_fused__to_copy_13)
        /*0014*/ 	.short	0x0160
        /*0016*/ 	.short	0x0038


	//----- nvinfo : EIATTR_CBANK_PARAM_SIZE
	.align		4
.L_11:
        /*0018*/ 	.byte	0x03, 0x19
        /*001a*/ 	.short	0x0038


	//----- nvinfo : EIATTR_KPARAM_INFO
	.align		4
        /*001c*/ 	.byte	0x04, 0x17
        /*001e*/ 	.short	(.L_13 - .L_12)
.L_12:
        /*0020*/ 	.word	0x00000000
        /*0024*/ 	.short	0x0006
        /*0026*/ 	.short	0x0030
        /*0028*/ 	.byte	0x00, 0xf4, 0x21, 0x00


	//----- nvinfo : EIATTR_KPARAM_INFO
	.align		4
.L_13:
        /*002c*/ 	.byte	0x04, 0x17
        /*002e*/ 	.short	(.L_15 - .L_14)
.L_14:
        /*0030*/ 	.word	0x00000000
        /*0034*/ 	.short	0x0005
        /*0036*/ 	.short	0x0028
        /*0038*/ 	.byte	0x00, 0xf0, 0x11, 0x00


	//----- nvinfo : EIATTR_KPARAM_INFO
	.align		4
.L_15:
        /*003c*/ 	.byte	0x04, 0x17
        /*003e*/ 	.short	(.L_17 - .L_16)
.L_16:
        /*0040*/ 	.word	0x00000000
        /*0044*/ 	.short	0x0004
        /*0046*/ 	.short	0x0020
        /*0048*/ 	.byte	0x00, 0xf4, 0x21, 0x00


	//----- nvinfo : EIATTR_KPARAM_INFO
	.align		4
.L_17:
        /*004c*/ 	.byte	0x04, 0x17
        /*004e*/ 	.short	(.L_19 - .L_18)
.L_18:
        /*0050*/ 	.word	0x00000000
        /*0054*/ 	.short	0x0003
        /*0056*/ 	.short	0x0018
        /*0058*/ 	.byte	0x00, 0xf4, 0x21, 0x00


	//----- nvinfo : EIATTR_KPARAM_INFO
	.align		4
.L_19:
        /*005c*/ 	.byte	0x04, 0x17
        /*005e*/ 	.short	(.L_21 - .L_20)
.L_20:
        /*0060*/ 	.word	0x00000000
        /*0064*/ 	.short	0x0002
        /*0066*/ 	.short	0x0010
        /*0068*/ 	.byte	0x00, 0xf4, 0x21, 0x00


	//----- nvinfo : EIATTR_KPARAM_INFO
	.align		4
.L_21:
        /*006c*/ 	.byte	0x04, 0x17
        /*006e*/ 	.short	(.L_23 - .L_22)
.L_22:
        /*0070*/ 	.word	0x00000000
        /*0074*/ 	.short	0x0001
        /*0076*/ 	.short	0x0008
        /*0078*/ 	.byte	0x00, 0xf4, 0x21, 0x00


	//----- nvinfo : EIATTR_KPARAM_INFO
	.align		4
.L_23:
        /*007c*/ 	.byte	0x04, 0x17
        /*007e*/ 	.short	(.L_25 - .L_24)
.L_24:
        /*0080*/ 	.word	0x00000000
        /*0084*/ 	.short	0x0000
        /*0086*/ 	.short	0x0000
        /*0088*/ 	.byte	0x00, 0xf4, 0x21, 0x00


	//----- nvinfo : EIATTR_MAXREG_COUNT
	.align		4
.L_25:
        /*008c*/ 	.byte	0x03, 0x1b
        /*008e*/ 	.short	0x00ff


	//----- nvinfo : EIATTR_EXIT_INSTR_OFFSETS
	.align		4
        /*0090*/ 	.byte	0x04, 0x1c
        /*0092*/ 	.short	(.L_27 - .L_26)


	//   ....[0]....
.L_26:
        /*0094*/ 	.word	0x000014c0


	//----- nvinfo : EIATTR_REQNTID
	.align		4
.L_27:
        /*0098*/ 	.byte	0x04, 0x10
        /*009a*/ 	.short	(.L_29 - .L_28)
.L_28:
        /*009c*/ 	.word	0x00000080
        /*00a0*/ 	.word	0x00000001
        /*00a4*/ 	.word	0x00000001
.L_29:


//--------------------- .nv.callgraph             --------------------------
	.section	.nv.callgraph,"",@"SHT_CUDA_CALLGRAPH"
	.align	4
	.sectionentsize	8
	.align		4
        /*0000*/ 	.word	0x00000000
	.align		4
        /*0004*/ 	.word	0xffffffff
	.align		4
        /*0008*/ 	.word	0x00000000
	.align		4
        /*000c*/ 	.word	0xfffffffe
	.align		4
        /*0010*/ 	.word	0x00000000
	.align		4
        /*0014*/ 	.word	0xfffffffd
	.align		4
        /*0018*/ 	.word	0x00000000
	.align		4
        /*001c*/ 	.word	0xfffffffc


//--------------------- .nv.rel.action            --------------------------
	.section	.nv.rel.action,"",@"SHT_CUDA_RELOCINFO"
	.align	8
	.sectionentsize	8
        /*0000*/ 	.byte	0x73, 0x00, 0x00, 0x00, 0x00, 0x00, 0x00, 0x00, 0x00, 0x00, 0x00, 0x11, 0x25, 0x00, 0x05, 0x36


//--------------------- .nv.constant0.triton_poi_fused__to_copy_13 --------------------------
	.section	.nv.constant0.triton_poi_fused__to_copy_13,"a",@progbits
	.sectionflags	@""
	.align	4
.nv.constant0.triton_poi_fused__to_copy_13:
	.zero		408


//--------------------- .text.triton_poi_fused__to_copy_13 --------------------------
	.section	.text.triton_poi_fused__to_copy_13,"ax",@progbits
	.sectioninfo	@"SHI_REGISTERS=42"
	.align	128
        .global         triton_poi_fused__to_copy_13
        .type           triton_poi_fused__to_copy_13,@function
        .size           triton_poi_fused__to_copy_13,(.L_x_1 - triton_poi_fused__to_copy_13)
        .other          triton_poi_fused__to_copy_13,@"STO_CUDA_ENTRY STV_DEFAULT"
triton_poi_fused__to_copy_13:
.text.triton_poi_fused__to_copy_13:
[----:B------:R-:W-:Y:S02]  /*0000*/  IMAD.MOV.U32 R1, RZ, RZ, c[0x0][0x28] ;  /* 0x00000a00ff017624 */ /* 0x000fe400078e00ff */
[----:B------:R-:W0:Y:S01]  /*0010*/  S2R R0, SR_TID.X ;  /* 0x0000000000007919 */ /* 0x000e220000002100 */
[----:B------:R-:W-:Y:S01]  /*0020*/  MOV R6, RZ ;  /* 0x000000ff00067202 */ /* 0x000fe20000000f00 */
[----:B------:R-:W-:Y:S02]  /*0030*/  ULDC.64 UR4, c[0x0][0x118] ;  /* 0x0000460000047ab9 */ /* 0x000fe40000000a00 */
[----:B------:R-:W1:Y:S01]  /*0040*/  S2R R35, SR_CTAID.X ;  /* 0x0000000000237919 */ /* 0x000e620000002500 */
[----:B0-----:R-:W-:-:S05]  /*0050*/  IMAD.SHL.U32 R0, R0, 0x8, RZ ;  /* 0x0000000800007824 */ /* 0x001fca00078e00ff */
[----:B------:R-:W-:-:S04]  /*0060*/  LOP3.LUT R34, R0, 0x3f8, RZ, 0xc0, !PT ;  /* 0x000003f800227812 */ /* 0x000fc800078ec0ff */
[----:B-1----:R-:W-:Y:S01]  /*0070*/  LEA R35, R35, R34, 0xa ;  /* 0x0000002223237211 */ /* 0x002fe200078e50ff */
[----:B------:R-:W-:-:S03]  /*0080*/  IMAD.MOV.U32 R34, RZ, RZ, RZ ;  /* 0x000000ffff227224 */ /* 0x000fc600078e00ff */
[C---:B------:R-:W-:Y:S01]  /*0090*/  IADD3 R7, R35.reuse, 0x1, RZ ;  /* 0x0000000123077810 */ /* 0x040fe20007ffe0ff */
[----:B------:R-:W-:-:S04]  /*00a0*/  IMAD.HI R2, R35, 0x2aaaaaab, RZ ;  /* 0x2aaaaaab23027827 */ /* 0x000fc800078e02ff */
[----:B------:R-:W-:Y:S01]  /*00b0*/  IMAD.HI R8, R7, 0x2aaaaaab, RZ ;  /* 0x2aaaaaab07087827 */ /* 0x000fe200078e02ff */
[----:B------:R-:W-:-:S03]  /*00c0*/  SHF.R.U32.HI R3, RZ, 0x1f, R2 ;  /* 0x0000001fff037819 */ /* 0x000fc60000011602 */
[----:B------:R-:W-:Y:S01]  /*00d0*/  IMAD.HI R6, R7, -0x5f5f5f5f, R6 ;  /* 0xa0a0a0a107067827 */ /* 0x000fe200078e0206 */
[----:B------:R-:W-:-:S03]  /*00e0*/  LEA.HI R9, R2, R3, RZ, 0x1c ;  /* 0x0000000302097211 */ /* 0x000fc600078fe0ff */
[----:B------:R-:W-:-:S04]  /*00f0*/  IMAD.HI R2, R35, -0x5f5f5f5f, R34 ;  /* 0xa0a0a0a123027827 */ /* 0x000fc800078e0222 */
[----:B------:R-:W-:Y:S01]  /*0100*/  IMAD R0, R9, -0x60, R0 ;  /* 0xffffffa009007824 */ /* 0x000fe200078e0200 */
[----:B------:R-:W-:Y:S01]  /*0110*/  SHF.R.U32.HI R5, RZ, 0x1f, R2 ;  /* 0x0000001fff057819 */ /* 0x000fe20000011602 */
[----:B------:R-:W-:-:S03]  /*0120*/  IMAD.HI R34, R35, -0x29d47f29, R34 ;  /* 0xd62b80d723227827 */ /* 0x000fc600078e0222 */
[----:B------:R-:W-:Y:S02]  /*0130*/  PRMT R0, R0, 0x8880, RZ ;  /* 0x0000888000007816 */ /* 0x000fe400000000ff */
[----:B------:R-:W-:Y:S02]  /*0140*/  LEA.HI.SX32 R5, R2, R5, 0xe ;  /* 0x0000000502057211 */ /* 0x000fe400078f72ff */
[----:B------:R-:W-:Y:S01]  /*0150*/  SHF.R.U32.HI R3, RZ, 0x1f, R34 ;  /* 0x0000001fff037819 */ /* 0x000fe20000011622 */
[----:B------:R-:W-:Y:S02]  /*0160*/  IMAD.MOV.U32 R2, RZ, RZ, R0 ;  /* 0x000000ffff027224 */ /* 0x000fe400078e0000 */
[----:B------:R-:W-:Y:S01]  /*0170*/  IMAD R5, R5, -0x66000, R35 ;  /* 0xfff9a00005057824 */ /* 0x000fe200078e0223 */
[----:B------:R-:W-:Y:S02]  /*0180*/  LEA.HI.SX32 R0, R34, R3, 0xa ;  /* 0x0000000322007211 */ /* 0x000fe400078f52ff */
[----:B------:R-:W-:Y:S01]  /*0190*/  SHF.R.S32.HI R2, RZ, 0x1, R2 ;  /* 0x00000001ff027819 */ /* 0x000fe20000011402 */
[----:B------:R-:W-:Y:S01]  /*01a0*/  IMAD.SHL.U32 R11, R5, 0x2, RZ ;  /* 0x00000002050b7824 */ /* 0x000fe200078e00ff */
[----:B------:R-:W-:Y:S01]  /*01b0*/  SHF.R.U32.HI R5, RZ, 0x1f, R8 ;  /* 0x0000001fff057819 */ /* 0x000fe20000011608 */
[----:B------:R-:W-:Y:S01]  /*01c0*/  IMAD R0, R0, 0xcc000, RZ ;  /* 0x000cc00000007824 */ /* 0x000fe200078e02ff */
[----:B------:R-:W-:Y:S01]  /*01d0*/  PRMT R4, R2, 0x9910, RZ ;  /* 0x0000991002047816 */ /* 0x000fe200000000ff */
[----:B------:R-:W-:-:S03]  /*01e0*/  IMAD R2, R9, 0x60, RZ ;  /* 0x0000006009027824 */ /* 0x000fc600078e02ff */
[----:B------:R-:W-:Y:S01]  /*01f0*/  SHF.R.S32.HI R3, RZ, 0x1f, R0 ;  /* 0x0000001fff037819 */ /* 0x000fe20000011400 */
[----:B------:R-:W-:Y:S01]  /*0200*/  IMAD.MOV.U32 R9, RZ, RZ, R4 ;  /* 0x000000ffff097224 */ /* 0x000fe200078e0004 */
[CC--:B------:R-:W-:Y:S01]  /*0210*/  IADD3 R10, P0, R11.reuse, R0.reuse, RZ ;  /* 0x000000000b0a7210 */ /* 0x0c0fe20007f1e0ff */
[----:B------:R-:W-:Y:S01]  /*0220*/  IMAD.MOV.U32 R4, RZ, RZ, 0x4 ;  /* 0x00000004ff047424 */ /* 0x000fe200078e00ff */
[----:B------:R-:W-:Y:S02]  /*0230*/  IADD3 R14, R11, R0, RZ ;  /* 0x000000000b0e7210 */ /* 0x000fe40007ffe0ff */
[----:B------:R-:W-:Y:S02]  /*0240*/  LEA R20, R9, R2, 0x1 ;  /* 0x0000000209147211 */ /* 0x000fe400078e08ff */
[----:B------:R-:W-:Y:S01]  /*0250*/  LEA.HI R9, R8, R5, RZ, 0x1c ;  /* 0x0000000508097211 */ /* 0x000fe200078fe0ff */
[----:B------:R-:W-:Y:S01]  /*0260*/  IMAD.MOV.U32 R5, RZ, RZ, 0x4 ;  /* 0x00000004ff057424 */ /* 0x000fe200078e00ff */
[----:B------:R-:W-:-:S02]  /*0270*/  LEA.HI.X.SX32 R13, R11, R3, 0x1, P0 ;  /* 0x000000030b0d7211 */ /* 0x000fc400000f0eff */
[----:B------:R-:W-:Y:S01]  /*0280*/  LEA R12, P0, R10, c[0x0][0x160], 0x2 ;  /* 0x000058000a0c7a11 */ /* 0x000fe200078010ff */
[----:B------:R-:W-:Y:S01]  /*0290*/  IMAD R22, R9, -0x60, R7 ;  /* 0xffffffa009167824 */ /* 0x000fe200078e0207 */
[----:B------:R-:W-:Y:S02]  /*02a0*/  IADD3 R19, R20, 0x1, RZ ;  /* 0x0000000114137810 */ /* 0x000fe40007ffe0ff */
[----:B------:R-:W-:Y:S02]  /*02b0*/  LEA.HI.X R13, R10, c[0x0][0x164], R13, 0x2, P0 ;  /* 0x000059000a0d7a11 */ /* 0x000fe400000f140d */
[----:B------:R-:W-:Y:S01]  /*02c0*/  LOP3.LUT R23, R22, 0x80, RZ, 0xc0, !PT ;  /* 0x0000008016177812 */ /* 0x000fe200078ec0ff */
[----:B------:R-:W-:Y:S02]  /*02d0*/  IMAD.WIDE R16, R19, R4, c[0x0][0x168] ;  /* 0x00005a0013107625 */ /* 0x000fe400078e0204 */
[----:B------:R0:W2:Y:S01]  /*02e0*/  LDG.E.EL R33, [R12.64+0x4] ;  /* 0x000004040c217981 */ /* 0x0000a2000c2e1900 */
[----:B------:R-:W-:Y:S01]  /*02f0*/  LEA.HI R23, R23, R22, RZ, 0x19 ;  /* 0x0000001617177211 */ /* 0x000fe200078fc8ff */
[----:B------:R-:W-:-:S02]  /*0300*/  IMAD.WIDE R18, R19, R4, c[0x0][0x170] ;  /* 0x00005c0013127625 */ /* 0x000fc400078e0204 */
[----:B------:R1:W2:Y:S01]  /*0310*/  LDG.E.EL R21, [R16.64] ;  /* 0x0000000410157981 */ /* 0x0002a2000c2e1900 */
[----:B------:R-:W-:Y:S01]  /*0320*/  PRMT R23, R23, 0x8880, RZ ;  /* 0x0000888017177816 */ /* 0x000fe200000000ff */
[-C--:B------:R-:W-:Y:S02]  /*0330*/  IMAD.WIDE R14, R14, R5.reuse, c[0x0][0x160] ;  /* 0x000058000e0e7625 */ /* 0x080fe400078e0205 */
[----:B------:R3:W4:Y:S01]  /*0340*/  LDG.E.EL R32, [R18.64] ;  /* 0x0000000412207981 */ /* 0x000722000c2e1900 */
[----:B0-----:R-:W-:Y:S01]  /*0350*/  SHF.R.U32.HI R13, RZ, 0x1f, R6 ;  /* 0x0000001fff0d7819 */ /* 0x001fe20000011606 */
[----:B------:R-:W-:Y:S02]  /*0360*/  IMAD.WIDE R10, R20, R5, c[0x0][0x168] ;  /* 0x00005a00140a7625 */ /* 0x000fe400078e0205 */
[----:B------:R0:W5:Y:S01]  /*0370*/  LDG.E.EL R31, [R14.64] ;  /* 0x000000040e1f7981 */ /* 0x000162000c2e1900 */
[----:B------:R-:W-:Y:S01]  /*0380*/  LEA.HI.SX32 R13, R6, R13, 0xe ;  /* 0x0000000d060d7211 */ /* 0x000fe200078f72ff */
[----:B------:R-:W-:-:S02]  /*0390*/  IMAD.MOV.U32 R6, RZ, RZ, R23 ;  /* 0x000000ffff067224 */ /* 0x000fc400078e0017 */
[----:B------:R0:W5:Y:S01]  /*03a0*/  LDG.E.EL R30, [R10.64] ;  /* 0x000000040a1e7981 */ /* 0x000162000c2e1900 */
[----:B------:R-:W-:-:S04]  /*03b0*/  IMAD.WIDE R8, R20, R4, c[0x0][0x170] ;  /* 0x00005c0014087625 */ /* 0x000fc800078e0204 */
[----:B------:R-:W-:Y:S01]  /*03c0*/  IMAD R13, R13, -0x66000, R7 ;  /* 0xfff9a0000d0d7824 */ /* 0x000fe200078e0207 */
[----:B------:R-:W-:Y:S01]  /*03d0*/  SHF.R.S32.HI R6, RZ, 0x1, R6 ;  /* 0x00000001ff067819 */ /* 0x000fe20000011406 */
[----:B------:R1:W5:Y:S02]  /*03e0*/  LDG.E.EL R20, [R8.64] ;  /* 0x0000000408147981 */ /* 0x000364000c2e1900 */
[----:B------:R-:W-:Y:S01]  /*03f0*/  IMAD.SHL.U32 R13, R13, 0x2, RZ ;  /* 0x000000020d0d7824 */ /* 0x000fe200078e00ff */
[----:B------:R-:W-:-:S04]  /*0400*/  PRMT R7, R6, 0x9910, RZ ;  /* 0x0000991006077816 */ /* 0x000fc800000000ff */
[----:B------:R-:W-:Y:S02]  /*0410*/  IADD3 R6, P0, R13, R0, RZ ;  /* 0x000000000d067210 */ /* 0x000fe40007f1e0ff */
[----:B0-----:R-:W-:Y:S01]  /*0420*/  LEA R14, R7, R2, 0x1 ;  /* 0x00000002070e7211 */ /* 0x001fe200078e08ff */
[C---:B------:R-:W-:Y:S01]  /*0430*/  IMAD.IADD R24, R13.reuse, 0x1, R0 ;  /* 0x000000010d187824 */ /* 0x040fe200078e0200 */
[----:B-1----:R-:W-:Y:S02]  /*0440*/  LEA.HI.X.SX32 R9, R13, R3, 0x1, P0 ;  /* 0x000000030d097211 */ /* 0x002fe400000f0eff */
[----:B------:R-:W-:Y:S02]  /*0450*/  LEA R26, P0, R6, c[0x0][0x160], 0x2 ;  /* 0x00005800061a7a11 */ /* 0x000fe400078010ff */
[----:B------:R-:W-:Y:S02]  /*0460*/  IADD3 R17, R14, 0x1, RZ ;  /* 0x000000010e117810 */ /* 0x000fe40007ffe0ff */
[----:B------:R-:W-:-:S02]  /*0470*/  IADD3 R13, R35, 0x3, RZ ;  /* 0x00000003230d7810 */ /* 0x000fc40007ffe0ff */
[----:B------:R-:W-:Y:S01]  /*0480*/  LEA.HI.X R27, R6, c[0x0][0x164], R9, 0x2, P0 ;  /* 0x00005900061b7a11 */ /* 0x000fe200000f1409 */
[----:B------:R-:W-:-:S04]  /*0490*/  IMAD.WIDE R22, R17, R4, c[0x0][0x168] ;  /* 0x00005a0011167625 */ /* 0x000fc800078e0204 */
[----:B------:R-:W-:Y:S01]  /*04a0*/  IMAD.HI R12, R13, 0x2aaaaaab, RZ ;  /* 0x2aaaaaab0d0c7827 */ /* 0x000fe200078e02ff */
[----:B------:R0:W5:Y:S03]  /*04b0*/  LDG.E.EL R6, [R26.64+0x4] ;  /* 0x000004041a067981 */ /* 0x000166000c2e1900 */
[-C--:B------:R-:W-:Y:S01]  /*04c0*/  IMAD.WIDE R24, R24, R5.reuse, c[0x0][0x160] ;  /* 0x0000580018187625 */ /* 0x080fe200078e0205 */
[----:B------:R1:W5:Y:S03]  /*04d0*/  LDG.E.EL R7, [R22.64] ;  /* 0x0000000416077981 */ /* 0x000366000c2e1900 */
[----:B---3--:R-:W-:Y:S01]  /*04e0*/  IMAD.WIDE R18, R14, R5, c[0x0][0x168] ;  /* 0x00005a000e127625 */ /* 0x008fe200078e0205 */
[----:B------:R3:W5:Y:S01]  /*04f0*/  LDG.E.EL R8, [R24.64] ;  /* 0x0000000418087981 */ /* 0x000762000c2e1900 */
[----:B0-----:R-:W-:-:S02]  /*0500*/  SHF.R.U32.HI R27, RZ, 0x1f, R12 ;  /* 0x0000001fff1b7819 */ /* 0x001fc4000001160c */
[-C--:B------:R-:W-:Y:S01]  /*0510*/  IMAD.WIDE R16, R17, R4.reuse, c[0x0][0x170] ;  /* 0x00005c0011107625 */ /* 0x080fe200078e0204 */
[----:B------:R0:W5:Y:S01]  /*0520*/  LDG.E.EL R9, [R18.64] ;  /* 0x0000000412097981 */ /* 0x000162000c2e1900 */
[----:B------:R-:W-:Y:S02]  /*0530*/  LEA.HI R27, R12, R27, RZ, 0x1c ;  /* 0x0000001b0c1b7211 */ /* 0x000fe400078fe0ff */
[----:B------:R-:W-:Y:S01]  /*0540*/  IMAD.WIDE R14, R14, R4, c[0x0][0x170] ;  /* 0x00005c000e0e7625 */ /* 0x000fe200078e0204 */
[----:B------:R0:W5:Y:S03]  /*0550*/  LDG.E.EL R10, [R16.64] ;  /* 0x00000004100a7981 */ /* 0x000166000c2e1900 */
[----:B------:R-:W-:Y:S01]  /*0560*/  IMAD R27, R27, -0x60, R13 ;  /* 0xffffffa01b1b7824 */ /* 0x000fe200078e020d */
[----:B------:R0:W5:Y:S01]  /*0570*/  LDG.E.EL R11, [R14.64] ;  /* 0x000000040e0b7981 */ /* 0x000162000c2e1900 */
[----:B------:R-:W-:-:S03]  /*0580*/  IMAD.MOV.U32 R12, RZ, RZ, RZ ;  /* 0x000000ffff0c7224 */ /* 0x000fc600078e00ff */
[----:B-1----:R-:W-:Y:S01]  /*0590*/  LOP3.LUT R22, R27, 0x80, RZ, 0xc0, !PT ;  /* 0x000000801b167812 */ /* 0x002fe200078ec0ff */
[----:B------:R-:W-:-:S03]  /*05a0*/  IMAD.HI R12, R13, -0x5f5f5f5f, R12 ;  /* 0xa0a0a0a10d0c7827 */ /* 0x000fc600078e020c */
[----:B------:R-:W-:Y:S02]  /*05b0*/  LEA.HI R22, R22, R27, RZ, 0x19 ;  /* 0x0000001b16167211 */ /* 0x000fe400078fc8ff */
[----:B0-----:R-:W-:Y:S02]  /*05c0*/  SHF.R.U32.HI R17, RZ, 0x1f, R12 ;  /* 0x0000001fff117819 */ /* 0x001fe4000001160c */
[----:B------:R-:W-:Y:S02]  /*05d0*/  PRMT R22, R22, 0x8880, RZ ;  /* 0x0000888016167816 */ /* 0x000fe400000000ff */
[----:B------:R-:W-:Y:S02]  /*05e0*/  LEA.HI.SX32 R17, R12, R17, 0xe ;  /* 0x000000110c117211 */ /* 0x000fe400078f72ff */
[----:B------:R-:W-:-:S03]  /*05f0*/  MOV R12, R22 ;  /* 0x00000016000c7202 */ /* 0x000fc60000000f00 */
[----:B------:R-:W-:Y:S01]  /*0600*/  IMAD R17, R17, -0x66000, R13 ;  /* 0xfff9a00011117824 */ /* 0x000fe200078e020d */
[----:B------:R-:W-:-:S03]  /*0610*/  SHF.R.S32.HI R12, RZ, 0x1, R12 ;  /* 0x00000001ff0c7819 */ /* 0x000fc6000001140c */
[----:B------:R-:W-:Y:S01]  /*0620*/  IMAD.SHL.U32 R19, R17, 0x2, RZ ;  /* 0x0000000211137824 */ /* 0x000fe200078e00ff */
[----:B------:R-:W-:-:S04]  /*0630*/  PRMT R13, R12, 0x9910, RZ ;  /* 0x000099100c0d7816 */ /* 0x000fc800000000ff */
[----:B------:R-:W-:Y:S01]  /*0640*/  IADD3 R14, P0, R19, R0, RZ ;  /* 0x00000000130e7210 */ /* 0x000fe20007f1e0ff */
[----:B---3--:R-:W-:-:S03]  /*0650*/  IMAD R24, R13, 0x2, R2 ;  /* 0x000000020d187824 */ /* 0x008fc600078e0202 */
[----:B------:R-:W-:Y:S02]  /*0660*/  LEA.HI.X.SX32 R13, R19, R3, 0x1, P0 ;  /* 0x00000003130d7211 */ /* 0x000fe400000f0eff */
[----:B------:R-:W-:Y:S02]  /*0670*/  LEA R12, P0, R14, c[0x0][0x160], 0x2 ;  /* 0x000058000e0c7a11 */ /* 0x000fe400078010ff */
[----:B------:R-:W-:Y:S02]  /*0680*/  IADD3 R15, R24, 0x1, RZ ;  /* 0x00000001180f7810 */ /* 0x000fe40007ffe0ff */
[----:B------:R-:W-:-:S03]  /*0690*/  LEA.HI.X R13, R14, c[0x0][0x164], R13, 0x2, P0 ;  /* 0x000059000e0d7a11 */ /* 0x000fc600000f140d */
[----:B------:R-:W-:Y:S02]  /*06a0*/  IMAD.WIDE R16, R15, R4, c[0x0][0x168] ;  /* 0x00005a000f107625 */ /* 0x000fe400078e0204 */
[----:B------:R0:W3:Y:S04]  /*06b0*/  LDG.E.EL R12, [R12.64+0x4] ;  /* 0x000004040c0c7981 */ /* 0x0000e8000c2e1900 */
[----:B0-----:R0:W3:Y:S02]  /*06c0*/  LDG.E.EL R13, [R16.64] ;  /* 0x00000004100d7981 */ /* 0x0010e4000c2e1900 */
[----:B0-----:R-:W-:-:S05]  /*06d0*/  IADD3 R17, R35, 0x2, RZ ;  /* 0x0000000223117810 */ /* 0x001fca0007ffe0ff */
[----:B------:R-:W-:Y:S01]  /*06e0*/  IMAD.HI R18, R17, 0x2aaaaaab, RZ ;  /* 0x2aaaaaab11127827 */ /* 0x000fe200078e02ff */
[----:B------:R-:W-:-:S03]  /*06f0*/  MOV R16, RZ ;  /* 0x000000ff00107202 */ /* 0x000fc60000000f00 */
[----:B------:R-:W-:Y:S01]  /*0700*/  IMAD.WIDE R14, R15, R4, c[0x0][0x170] ;  /* 0x00005c000f0e7625 */ /* 0x000fe200078e0204 */
[----:B------:R-:W-:-:S04]  /*0710*/  SHF.R.U32.HI R23, RZ, 0x1f, R18 ;  /* 0x0000001fff177819 */ /* 0x000fc80000011612 */
[----:B------:R-:W-:Y:S01]  /*0720*/  LEA.HI R23, R18, R23, RZ, 0x1c ;  /* 0x0000001712177211 */ /* 0x000fe200078fe0ff */
[----:B------:R0:W3:Y:S01]  /*0730*/  LDG.E.EL R14, [R14.64] ;  /* 0x000000040e0e7981 */ /* 0x0000e2000c2e1900 */
[----:B------:R-:W-:-:S04]  /*0740*/  IMAD.HI R25, R17, -0x5f5f5f5f, R16 ;  /* 0xa0a0a0a111197827 */ /* 0x000fc800078e0210 */
[----:B------:R-:W-:Y:S02]  /*0750*/  IMAD R18, R23, -0x60, R17 ;  /* 0xffffffa017127824 */ /* 0x000fe400078e0211 */
[----:B------:R-:W-:Y:S01]  /*0760*/  IMAD.IADD R22, R19, 0x1, R0 ;  /* 0x0000000113167824 */ /* 0x000fe200078e0200 */
[----:B------:R-:W-:Y:S02]  /*0770*/  SHF.R.U32.HI R26, RZ, 0x1f, R25 ;  /* 0x0000001fff1a7819 */ /* 0x000fe40000011619 */
[----:B------:R-:W-:Y:S01]  /*0780*/  PRMT R16, R18, 0x8880, RZ ;  /* 0x0000888012107816 */ /* 0x000fe200000000ff */
[----:B------:R-:W-:Y:S01]  /*0790*/  IMAD.WIDE R22, R22, R5, c[0x0][0x160] ;  /* 0x0000580016167625 */ /* 0x000fe200078e0205 */
[----:B------:R-:W-:-:S03]  /*07a0*/  LEA.HI.SX32 R25, R25, R26, 0xe ;  /* 0x0000001a19197211 */ /* 0x000fc600078f72ff */
[C---:B------:R-:W-:Y:S01]  /*07b0*/  IMAD.WIDE R18, R24.reuse, R5, c[0x0][0x168] ;  /* 0x00005a0018127625 */ /* 0x040fe200078e0205 */
[----:B0-----:R0:W3:Y:S03]  /*07c0*/  LDG.E.EL R15, [R22.64] ;  /* 0x00000004160f7981 */ /* 0x0010e6000c2e1900 */
[----:B------:R-:W-:Y:S02]  /*07d0*/  IMAD.MOV.U32 R26, RZ, RZ, R16 ;  /* 0x000000ffff1a7224 */ /* 0x000fe400078e0010 */
[----:B------:R1:W3:Y:S01]  /*07e0*/  LDG.E.EL R16, [R18.64] ;  /* 0x0000000412107981 */ /* 0x0002e2000c2e1900 */
[----:B------:R-:W-:Y:S02]  /*07f0*/  IMAD R25, R25, -0x66000, R17 ;  /* 0xfff9a00019197824 */ /* 0x000fe400078e0211 */
[----:B-1----:R-:W-:Y:S01]  /*0800*/  IMAD.WIDE R18, R24, R4, c[0x0][0x170] ;  /* 0x00005c0018127625 */ /* 0x002fe200078e0204 */
[----:B------:R-:W-:-:S04]  /*0810*/  SHF.R.S32.HI R24, RZ, 0x1, R26 ;  /* 0x00000001ff187819 */ /* 0x000fc8000001141a */
[----:B------:R-:W-:Y:S01]  /*0820*/  PRMT R24, R24, 0x9910, RZ ;  /* 0x0000991018187816 */ /* 0x000fe200000000ff */
[----:B------:R1:W3:Y:S01]  /*0830*/  LDG.E.EL R17, [R18.64] ;  /* 0x0000000412117981 */ /* 0x0002e2000c2e1900 */
[----:B------:R-:W-:-:S03]  /*0840*/  SHF.L.U32 R27, R25, 0x1, RZ ;  /* 0x00000001191b7819 */ /* 0x000fc600000006ff */
[----:B------:R-:W-:Y:S01]  /*0850*/  IMAD.MOV.U32 R25, RZ, RZ, R24 ;  /* 0x000000ffff197224 */ /* 0x000fe200078e0018 */
[----:B------:R-:W-:-:S03]  /*0860*/  IADD3 R24, P0, R27, R0, RZ ;  /* 0x000000001b187210 */ /* 0x000fc60007f1e0ff */
[----:B------:R-:W-:Y:S01]  /*0870*/  IMAD R34, R25, 0x2, R2 ;  /* 0x0000000219227824 */ /* 0x000fe200078e0202 */
[C---:B0-----:R-:W-:Y:S02]  /*0880*/  LEA.HI.X.SX32 R23, R27.reuse, R3, 0x1, P0 ;  /* 0x000000031b177211 */ /* 0x041fe400000f0eff */
[----:B------:R-:W-:Y:S02]  /*0890*/  LEA R22, P0, R24, c[0x0][0x160], 0x2 ;  /* 0x0000580018167a11 */ /* 0x000fe400078010ff */
[----:B------:R-:W-:Y:S02]  /*08a0*/  IADD3 R25, R34, 0x1, RZ ;  /* 0x0000000122197810 */ /* 0x000fe40007ffe0ff */
[----:B------:R-:W-:Y:S02]  /*08b0*/  LEA.HI.X R23, R24, c[0x0][0x164], R23, 0x2, P0 ;  /* 0x0000590018177a11 */ /* 0x000fe400000f1417 */
[----:B------:R-:W-:Y:S01]  /*08c0*/  IADD3 R28, R27, R0, RZ ;  /* 0x000000001b1c7210 */ /* 0x000fe20007ffe0ff */
[----:B-1----:R-:W-:-:S02]  /*08d0*/  IMAD.WIDE R18, R25, R4, c[0x0][0x168] ;  /* 0x00005a0019127625 */ /* 0x002fc400078e0204 */
[----:B------:R0:W3:Y:S02]  /*08e0*/  LDG.E.EL R22, [R22.64+0x4] ;  /* 0x0000040416167981 */ /* 0x0000e4000c2e1900 */
[----:B------:R-:W-:-:S04]  /*08f0*/  IMAD.WIDE R24, R25, R4, c[0x0][0x170] ;  /* 0x00005c0019187625 */ /* 0x000fc800078e0204 */
[-C--:B------:R-:W-:Y:S02]  /*0900*/  IMAD.WIDE R26, R34, R5.reuse, c[0x0][0x168] ;  /* 0x00005a00221a7625 */ /* 0x080fe400078e0205 */
[----:B------:R1:W3:Y:S02]  /*0910*/  LDG.E.EL R24, [R24.64] ;  /* 0x0000000418187981 */ /* 0x0002e4000c2e1900 */
[----:B------:R-:W-:Y:S02]  /*0920*/  IMAD.WIDE R28, R28, R5, c[0x0][0x160] ;  /* 0x000058001c1c7625 */ /* 0x000fe400078e0205 */
[----:B0-----:R0:W3:Y:S04]  /*0930*/  LDG.E.EL R23, [R18.64] ;  /* 0x0000000412177981 */ /* 0x0010e8000c2e1900 */
[----:B------:R0:W3:Y:S04]  /*0940*/  LDG.E.EL R26, [R26.64] ;  /* 0x000000041a1a7981 */ /* 0x0000e8000c2e1900 */
[----:B-1----:R1:W3:Y:S01]  /*0950*/  LDG.E.EL R25, [R28.64] ;  /* 0x000000041c197981 */ /* 0x0022e2000c2e1900 */
[----:B0-----:R-:W-:-:S05]  /*0960*/  IMAD.WIDE R18, R34, R4, c[0x0][0x170] ;  /* 0x00005c0022127625 */ /* 0x001fca00078e0204 */
[----:B------:R0:W3:Y:S02]  /*0970*/  LDG.E.EL R27, [R18.64] ;  /* 0x00000004121b7981 */ /* 0x0000e4000c2e1900 */
[----:B0-----:R-:W-:Y:S01]  /*0980*/  IADD3 R19, R35, 0x5, RZ ;  /* 0x0000000523137810 */ /* 0x001fe20007ffe0ff */
[----:B------:R-:W-:-:S04]  /*0990*/  IMAD.MOV.U32 R18, RZ, RZ, RZ ;  /* 0x000000ffff127224 */ /* 0x000fc800078e00ff */
[----:B------:R-:W-:-:S04]  /*09a0*/  IMAD.HI R36, R19, 0x2aaaaaab, RZ ;  /* 0x2aaaaaab13247827 */ /* 0x000fc800078e02ff */
[----:B------:R-:W-:Y:S01]  /*09b0*/  IMAD.HI R34, R19, -0x5f5f5f5f, R18 ;  /* 0xa0a0a0a113227827 */ /* 0x000fe200078e0212 */
[----:B------:R-:W-:-:S04]  /*09c0*/  SHF.R.U32.HI R37, RZ, 0x1f, R36 ;  /* 0x0000001fff257819 */ /* 0x000fc80000011624 */
[----:B------:R-:W-:Y:S02]  /*09d0*/  LEA.HI R39, R36, R37, RZ, 0x1c ;  /* 0x0000002524277211 */ /* 0x000fe400078fe0ff */
[----:B------:R-:W-:-:S04]  /*09e0*/  SHF.R.U32.HI R37, RZ, 0x1f, R34 ;  /* 0x0000001fff257819 */ /* 0x000fc80000011622 */
[----:B------:R-:W-:Y:S01]  /*09f0*/  LEA.HI.SX32 R37, R34, R37, 0xe ;  /* 0x0000002522257211 */ /* 0x000fe200078f72ff */
[----:B-1----:R-:W-:-:S04]  /*0a00*/  IMAD R28, R39, -0x60, R19 ;  /* 0xffffffa0271c7824 */ /* 0x002fc800078e0213 */
[----:B------:R-:W-:Y:S01]  /*0a10*/  IMAD R29, R37, -0x66000, R19 ;  /* 0xfff9a000251d7824 */ /* 0x000fe200078e0213 */
[----:B------:R-:W-:-:S03]  /*0a20*/  IADD3 R19, R35, 0x4, RZ ;  /* 0x0000000423137810 */ /* 0x000fc60007ffe0ff */
[----:B------:R-:W-:Y:S01]  /*0a30*/  IMAD.SHL.U32 R29, R29, 0x2, RZ ;  /* 0x000000021d1d7824 */ /* 0x000fe200078e00ff */
[C---:B--2---:R-:W-:Y:S01]  /*0a40*/  FMUL R18, R33.reuse, R21 ;  /* 0x0000001521127220 */ /* 0x044fe20000400000 */
[----:B----4-:R-:W-:Y:S01]  /*0a50*/  FMUL R33, R33, R32 ;  /* 0x0000002021217220 */ /* 0x010fe20000400000 */
[----:B------:R-:W-:Y:S02]  /*0a60*/  IADD3 R21, R35, 0x6, RZ ;  /* 0x0000000623157810 */ /* 0x000fe40007ffe0ff */
[C---:B-----5:R-:W-:Y:S01]  /*0a70*/  FFMA R30, R31.reuse, R30, R18 ;  /* 0x0000001e1f1e7223 */ /* 0x060fe20000000012 */
[----:B------:R-:W-:Y:S01]  /*0a80*/  IMAD.MOV.U32 R18, RZ, RZ, RZ ;  /* 0x000000ffff127224 */ /* 0x000fe200078e00ff */
[----:B------:R-:W-:Y:S01]  /*0a90*/  FFMA R31, R31, R20, R33 ;  /* 0x000000141f1f7223 */ /* 0x000fe20000000021 */
[----:B------:R-:W-:Y:S02]  /*0aa0*/  MOV R20, RZ ;  /* 0x000000ff00147202 */ /* 0x000fe40000000f00 */
[----:B------:R-:W-:-:S04]  /*0ab0*/  IMAD.HI R33, R19, -0x5f5f5f5f, R18 ;  /* 0xa0a0a0a113217827 */ /* 0x000fc800078e0212 */
[----:B------:R-:W-:-:S04]  /*0ac0*/  IMAD.HI R18, R19, 0x2aaaaaab, RZ ;  /* 0x2aaaaaab13127827 */ /* 0x000fc800078e02ff */
[----:B------:R-:W-:Y:S01]  /*0ad0*/  IMAD.HI R32, R21, -0x5f5f5f5f, R20 ;  /* 0xa0a0a0a115207827 */ /* 0x000fe200078e0214 */
[----:B------:R-:W-:Y:S02]  /*0ae0*/  SHF.R.U32.HI R20, RZ, 0x1f, R33 ;  /* 0x0000001fff147819 */ /* 0x000fe40000011621 */
[----:B------:R-:W-:Y:S02]  /*0af0*/  SHF.R.U32.HI R37, RZ, 0x1f, R18 ;  /* 0x0000001fff257819 */ /* 0x000fe40000011612 */
[----:B------:R-:W-:Y:S02]  /*0b00*/  LEA.HI.SX32 R20, R33, R20, 0xe ;  /* 0x0000001421147211 */ /* 0x000fe400078f72ff */
[----:B------:R-:W-:-:S03]  /*0b10*/  LEA.HI R18, R18, R37, RZ, 0x1c ;  /* 0x0000002512127211 */ /* 0x000fc600078fe0ff */
[--C-:B------:R-:W-:Y:S01]  /*0b20*/  IMAD R20, R20, -0x66000, R19.reuse ;  /* 0xfff9a00014147824 */ /* 0x100fe200078e0213 */
[----:B------:R-:W-:Y:S01]  /*0b30*/  SHF.R.U32.HI R33, RZ, 0x1f, R32 ;  /* 0x0000001fff217819 */ /* 0x000fe20000011620 */
[----:B------:R-:W-:Y:S01]  /*0b40*/  IMAD R18, R18, -0x60, R19 ;  /* 0xffffffa012127824 */ /* 0x000fe200078e0213 */
[----:B------:R-:W-:Y:S01]  /*0b50*/  FMUL R7, R6, R7 ;  /* 0x0000000706077220 */ /* 0x000fe20000400000 */
[----:B------:R-:W-:Y:S01]  /*0b60*/  IMAD.SHL.U32 R20, R20, 0x2, RZ ;  /* 0x0000000214147824 */ /* 0x000fe200078e00ff */
[----:B------:R-:W-:Y:S02]  /*0b70*/  LEA.HI.SX32 R32, R32, R33, 0xe ;  /* 0x0000002120207211 */ /* 0x000fe400078f72ff */
[----:B------:R-:W-:Y:S01]  /*0b80*/  FFMA R19, R8, R9, R7 ;  /* 0x0000000908137223 */ /* 0x000fe20000000007 */
[----:B------:R-:W-:Y:S01]  /*0b90*/  IADD3 R7, P0, R29, R0, RZ ;  /* 0x000000001d077210 */ /* 0x000fe20007f1e0ff */
[----:B------:R-:W-:Y:S01]  /*0ba0*/  FMUL R9, R6, R10 ;  /* 0x0000000a06097220 */ /* 0x000fe20000400000 */
[----:B------:R-:W-:-:S02]  /*0bb0*/  IMAD.HI R33, R21, 0x2aaaaaab, RZ ;  /* 0x2aaaaaab15217827 */ /* 0x000fc400078e02ff */
[----:B------:R-:W-:Y:S01]  /*0bc0*/  LEA R6, P1, R7, c[0x0][0x160], 0x2 ;  /* 0x0000580007067a11 */ /* 0x000fe200078210ff */
[----:B------:R-:W-:Y:S01]  /*0bd0*/  FFMA R11, R8, R11, R9 ;  /* 0x0000000b080b7223 */ /* 0x000fe20000000009 */
[-C--:B------:R-:W-:Y:S02]  /*0be0*/  LEA.HI.X.SX32 R8, R29, R3.reuse, 0x1, P0 ;  /* 0x000000031d087211 */ /* 0x080fe400000f0eff */
[----:B------:R-:W-:Y:S01]  /*0bf0*/  IADD3 R9, P0, R20, R0, RZ ;  /* 0x0000000014097210 */ /* 0x000fe20007f1e0ff */
[----:B------:R-:W-:Y:S01]  /*0c00*/  IMAD R32, R32, -0x66000, R21 ;  /* 0xfff9a00020207824 */ /* 0x000fe200078e0215 */
[----:B------:R-:W-:Y:S02]  /*0c10*/  LEA.HI.X R7, R7, c[0x0][0x164], R8, 0x2, P1 ;  /* 0x0000590007077a11 */ /* 0x000fe400008f1408 */
[----:B------:R-:W-:Y:S02]  /*0c20*/  LEA.HI.X.SX32 R10, R20, R3, 0x1, P0 ;  /* 0x00000003140a7211 */ /* 0x000fe400000f0eff */
[----:B------:R-:W-:-:S02]  /*0c30*/  SHF.R.U32.HI R34, RZ, 0x1f, R33 ;  /* 0x0000001fff227819 */ /* 0x000fc40000011621 */
[----:B------:R-:W-:Y:S02]  /*0c40*/  LEA R8, P0, R9, c[0x0][0x160], 0x2 ;  /* 0x0000580009087a11 */ /* 0x000fe400078010ff */
[----:B------:R-:W-:Y:S02]  /*0c50*/  SHF.L.U32 R32, R32, 0x1, RZ ;  /* 0x0000000120207819 */ /* 0x000fe400000006ff */
[----:B------:R-:W-:Y:S02]  /*0c60*/  LEA.HI R34, R33, R34, RZ, 0x1c ;  /* 0x0000002221227211 */ /* 0x000fe400078fe0ff */
[----:B------:R-:W-:Y:S02]  /*0c70*/  LEA.HI.X R9, R9, c[0x0][0x164], R10, 0x2, P0 ;  /* 0x0000590009097a11 */ /* 0x000fe400000f140a */
[----:B------:R0:W2:Y:S01]  /*0c80*/  LDG.E.EL R10, [R6.64+0x4] ;  /* 0x00000404060a7981 */ /* 0x0000a2000c2e1900 */
[----:B------:R-:W-:-:S03]  /*0c90*/  IMAD R34, R34, -0x60, R21 ;  /* 0xffffffa022227824 */ /* 0x000fc600078e0215 */
[----:B------:R1:W4:Y:S01]  /*0ca0*/  LDG.E.EL R21, [R8.64+0x4] ;  /* 0x0000040408157981 */ /* 0x000322000c2e1900 */
[----:B0-----:R-:W-:-:S04]  /*0cb0*/  IADD3 R6, P0, R32, R0, RZ ;  /* 0x0000000020067210 */ /* 0x001fc80007f1e0ff */
[----:B------:R-:W-:Y:S02]  /*0cc0*/  LEA.HI.X.SX32 R33, R32, R3, 0x1, P0 ;  /* 0x0000000320217211 */ /* 0x000fe400000f0eff */
[C---:B-1----:R-:W-:Y:S02]  /*0cd0*/  LEA R8, P0, R6.reuse, c[0x0][0x160], 0x2 ;  /* 0x0000580006087a11 */ /* 0x042fe400078010ff */
[----:B------:R-:W-:Y:S02]  /*0ce0*/  IADD3 R7, R35, 0x7, RZ ;  /* 0x0000000723077810 */ /* 0x000fe40007ffe0ff */
[----:B------:R-:W-:Y:S01]  /*0cf0*/  LEA.HI.X R9, R6, c[0x0][0x164], R33, 0x2, P0 ;  /* 0x0000590006097a11 */ /* 0x000fe200000f1421 */
[----:B------:R-:W-:-:S04]  /*0d00*/  IMAD.MOV.U32 R6, RZ, RZ, RZ ;  /* 0x000000ffff067224 */ /* 0x000fc800078e00ff */
[----:B------:R-:W-:Y:S01]  /*0d10*/  IMAD.HI R33, R7, -0x5f5f5f5f, R6 ;  /* 0xa0a0a0a107217827 */ /* 0x000fe200078e0206 */
[----:B------:R-:W-:Y:S01]  /*0d20*/  IADD3 R20, R20, R0, RZ ;  /* 0x0000000014147210 */ /* 0x000fe20007ffe0ff */
[----:B------:R0:W5:Y:S03]  /*0d30*/  LDG.E.EL R8, [R8.64+0x4] ;  /* 0x0000040408087981 */ /* 0x000166000c2e1900 */
[----:B------:R-:W-:-:S04]  /*0d40*/  SHF.R.U32.HI R36, RZ, 0x1f, R33 ;  /* 0x0000001fff247819 */ /* 0x000fc80000011621 */
[----:B------:R-:W-:-:S05]  /*0d50*/  LEA.HI.SX32 R33, R33, R36, 0xe ;  /* 0x0000002421217211 */ /* 0x000fca00078f72ff */
[----:B------:R-:W-:-:S05]  /*0d60*/  IMAD R6, R33, -0x66000, R7 ;  /* 0xfff9a00021067824 */ /* 0x000fca00078e0207 */
[----:B------:R-:W-:-:S04]  /*0d70*/  SHF.L.U32 R6, R6, 0x1, RZ ;  /* 0x0000000106067819 */ /* 0x000fc800000006ff */
[----:B------:R-:W-:-:S04]  /*0d80*/  IADD3 R33, P0, R6, R0, RZ ;  /* 0x0000000006217210 */ /* 0x000fc80007f1e0ff */
[----:B------:R-:W-:Y:S02]  /*0d90*/  LEA.HI.X.SX32 R3, R6, R3, 0x1, P0 ;  /* 0x0000000306037211 */ /* 0x000fe400000f0eff */
[----:B------:R-:W-:-:S04]  /*0da0*/  LEA R36, P0, R33, c[0x0][0x160], 0x2 ;  /* 0x0000580021247a11 */ /* 0x000fc800078010ff */
[----:B------:R-:W-:Y:S01]  /*0db0*/  LEA.HI.X R37, R33, c[0x0][0x164], R3, 0x2, P0 ;  /* 0x0000590021257a11 */ /* 0x000fe200000f1403 */
[----:B------:R-:W-:Y:S01]  /*0dc0*/  IMAD.HI R3, R7, 0x2aaaaaab, RZ ;  /* 0x2aaaaaab07037827 */ /* 0x000fe200078e02ff */
[C---:B---3--:R-:W-:Y:S01]  /*0dd0*/  FMUL R13, R12.reuse, R13 ;  /* 0x0000000d0c0d7220 */ /* 0x048fe20000400000 */
[----:B------:R-:W-:Y:S01]  /*0de0*/  FMUL R14, R12, R14 ;  /* 0x0000000e0c0e7220 */ /* 0x000fe20000400000 */
[----:B------:R-:W-:Y:S01]  /*0df0*/  PRMT R12, R18, 0x8880, RZ ;  /* 0x00008880120c7816 */ /* 0x000fe200000000ff */
[--C-:B------:R-:W-:Y:S01]  /*0e00*/  IMAD.IADD R29, R29, 0x1, R0.reuse ;  /* 0x000000011d1d7824 */ /* 0x100fe200078e0200 */
[----:B------:R1:W3:Y:S01]  /*0e10*/  LDG.E.EL R36, [R36.64+0x4] ;  /* 0x0000040424247981 */ /* 0x0002e2000c2e1900 */
[----:B------:R-:W-:Y:S01]  /*0e20*/  IMAD.IADD R32, R32, 0x1, R0 ;  /* 0x0000000120207824 */ /* 0x000fe200078e0200 */
[----:B------:R-:W-:Y:S02]  /*0e30*/  IADD3 R0, R6, R0, RZ ;  /* 0x0000000006007210 */ /* 0x000fe40007ffe0ff */
[----:B------:R-:W-:-:S02]  /*0e40*/  SHF.R.U32.HI R6, RZ, 0x1f, R3 ;  /* 0x0000001fff067819 */ /* 0x000fc40000011603 */
[----:B------:R-:W-:Y:S02]  /*0e50*/  SHF.R.S32.HI R12, RZ, 0x1, R12 ;  /* 0x00000001ff0c7819 */ /* 0x000fe4000001140c */
[----:B------:R-:W-:Y:S01]  /*0e60*/  LEA.HI R6, R3, R6, RZ, 0x1c ;  /* 0x0000000603067211 */ /* 0x000fe200078fe0ff */
[----:B------:R-:W-:Y:S01]  /*0e70*/  IMAD.WIDE R38, R20, R5, c[0x0][0x160] ;  /* 0x0000580014267625 */ /* 0x000fe200078e0205 */
[----:B------:R-:W-:Y:S02]  /*0e80*/  PRMT R20, R12, 0x9910, RZ ;  /* 0x000099100c147816 */ /* 0x000fe400000000ff */
[----:B------:R-:W-:Y:S01]  /*0e90*/  PRMT R18, R34, 0x8880, RZ ;  /* 0x0000888022127816 */ /* 0x000fe200000000ff */
[----:B------:R-:W-:Y:S01]  /*0ea0*/  IMAD R6, R6, -0x60, R7 ;  /* 0xffffffa006067824 */ /* 0x000fe200078e0207 */
[----:B------:R-:W-:Y:S01]  /*0eb0*/  LOP3.LUT R3, R28, 0x80, RZ, 0xc0, !PT ;  /* 0x000000801c037812 */ /* 0x000fe200078ec0ff */
[----:B------:R-:W-:Y:S01]  /*0ec0*/  FFMA R16, R15, R16, R13 ;  /* 0x000000100f107223 */ /* 0x000fe2000000000d */
[----:B------:R-:W-:Y:S01]  /*0ed0*/  SHF.R.S32.HI R12, RZ, 0x1, R18 ;  /* 0x00000001ff0c7819 */ /* 0x000fe20000011412 */
[----:B------:R-:W-:Y:S01]  /*0ee0*/  IMAD.MOV.U32 R13, RZ, RZ, R20 ;  /* 0x000000ffff0d7224 */ /* 0x000fe200078e0014 */
[----:B------:R-:W-:-:S02]  /*0ef0*/  LOP3.LUT R7, R6, 0x80, RZ, 0xc0, !PT ;  /* 0x0000008006077812 */ /* 0x000fc400078ec0ff */
[----:B------:R-:W-:Y:S02]  /*0f00*/  LEA.HI R28, R3, R28, RZ, 0x19 ;  /* 0x0000001c031c7211 */ /* 0x000fe400078fc8ff */
[----:B------:R-:W-:Y:S02]  /*0f10*/  PRMT R20, R12, 0x9910, RZ ;  /* 0x000099100c147816 */ /* 0x000fe400000000ff */
[----:B------:R-:W-:Y:S02]  /*0f20*/  LEA R12, R13, R2, 0x1 ;  /* 0x000000020d0c7211 */ /* 0x000fe400078e08ff */
[----:B0-----:R-:W-:Y:S02]  /*0f30*/  LEA.HI R9, R7, R6, RZ, 0x19 ;  /* 0x0000000607097211 */ /* 0x001fe400078fc8ff */
[----:B------:R-:W-:Y:S01]  /*0f40*/  PRMT R28, R28, 0x8880, RZ ;  /* 0x000088801c1c7816 */ /* 0x000fe200000000ff */
[----:B------:R-:W-:Y:S01]  /*0f50*/  IMAD.WIDE R6, R29, R5, c[0x0][0x160] ;  /* 0x000058001d067625 */ /* 0x000fe200078e0205 */
[----:B------:R-:W-:Y:S01]  /*0f60*/  MOV R13, R20 ;  /* 0x00000014000d7202 */ /* 0x000fe20000000f00 */
[----:B------:R-:W-:Y:S01]  /*0f70*/  FFMA R17, R15, R17, R14 ;  /* 0x000000110f117223 */ /* 0x000fe2000000000e */
[----:B------:R-:W-:Y:S01]  /*0f80*/  PRMT R18, R9, 0x8880, RZ ;  /* 0x0000888009127816 */ /* 0x000fe200000000ff */
[-C--:B------:R-:W-:Y:S01]  /*0f90*/  IMAD.WIDE R32, R32, R5.reuse, c[0x0][0x160] ;  /* 0x0000580020207625 */ /* 0x080fe200078e0205 */
[----:B------:R0:W2:Y:S03]  /*0fa0*/  LDG.E.EL R3, [R6.64] ;  /* 0x0000000406037981 */ /* 0x0000a6000c2e1900 */
[----:B------:R-:W-:-:S04]  /*0fb0*/  IMAD.WIDE R14, R12, R5, c[0x0][0x168] ;  /* 0x00005a000c0e7625 */ /* 0x000fc800078e0205 */
[----:B------:R-:W-:Y:S02]  /*0fc0*/  IMAD.MOV.U32 R9, RZ, RZ, R28 ;  /* 0x000000ffff097224 */ /* 0x000fe400078e001c */
[----:B------:R-:W-:Y:S01]  /*0fd0*/  IMAD.WIDE R28, R12, R4, c[0x0][0x170] ;  /* 0x00005c000c1c7625 */ /* 0x000fe200078e0204 */
[----:B0-----:R0:W2:Y:S03]  /*0fe0*/  LDG.E.EL R7, [R32.64] ;  /* 0x0000000420077981 */ /* 0x0010a6000c2e1900 */
[----:B------:R-:W-:Y:S01]  /*0ff0*/  IMAD R13, R13, 0x2, R2 ;  /* 0x000000020d0d7824 */ /* 0x000fe200078e0202 */
[----:B------:R1:W2:Y:S01]  /*1000*/  LDG.E.EL R15, [R14.64] ;  /* 0x000000040e0f7981 */ /* 0x0002a2000c2e1900 */
[----:B------:R-:W-:Y:S02]  /*1010*/  SHF.R.S32.HI R9, RZ, 0x1, R9 ;  /* 0x00000001ff097819 */ /* 0x000fe40000011409 */
[----:B------:R-:W-:Y:S01]  /*1020*/  SHF.R.S32.HI R18, RZ, 0x1, R18 ;  /* 0x00000001ff127819 */ /* 0x000fe20000011412 */
[----:B------:R1:W2:Y:S01]  /*1030*/  LDG.E.EL R6, [R38.64] ;  /* 0x0000000426067981 */ /* 0x0002a2000c2e1900 */
[----:B0-----:R-:W-:-:S03]  /*1040*/  IMAD.WIDE R32, R0, R5, c[0x0][0x160] ;  /* 0x0000580000207625 */ /* 0x001fc600078e0205 */
[----:B-1----:R0:W2:Y:S04]  /*1050*/  LDG.E.EL R14, [R28.64] ;  /* 0x000000041c0e7981 */ /* 0x0020a8000c2e1900 */
[----:B------:R1:W2:Y:S01]  /*1060*/  LDG.E.EL R0, [R32.64] ;  /* 0x0000000420007981 */ /* 0x0002a2000c2e1900 */
[----:B0-----:R-:W-:Y:S01]  /*1070*/  IMAD.WIDE R28, R13, R5, c[0x0][0x168] ;  /* 0x00005a000d1c7625 */ /* 0x001fe200078e0205 */
[----:B-1----:R-:W-:-:S04]  /*1080*/  PRMT R33, R9, 0x9910, RZ ;  /* 0x0000991009217816 */ /* 0x002fc800000000ff */
[----:B------:R0:W2:Y:S01]  /*1090*/  LDG.E.EL R9, [R28.64] ;  /* 0x000000041c097981 */ /* 0x0000a2000c2e1900 */
[C---:B------:R-:W-:Y:S01]  /*10a0*/  IMAD.WIDE R38, R13.reuse, R4, c[0x0][0x170] ;  /* 0x00005c000d267625 */ /* 0x040fe200078e0204 */
[----:B------:R-:W-:Y:S02]  /*10b0*/  IADD3 R13, R13, 0x1, RZ ;  /* 0x000000010d0d7810 */ /* 0x000fe40007ffe0ff */
[----:B0-----:R-:W-:Y:S02]  /*10c0*/  IADD3 R28, R12, 0x1, RZ ;  /* 0x000000010c1c7810 */ /* 0x001fe40007ffe0ff */
[----:B------:R-:W-:-:S03]  /*10d0*/  LEA R12, R33, R2, 0x1 ;  /* 0x00000002210c7211 */ /* 0x000fc600078e08ff */
[----:B------:R-:W-:Y:S01]  /*10e0*/  IMAD.WIDE R32, R28, R4, c[0x0][0x168] ;  /* 0x00005a001c207625 */ /* 0x000fe200078e0204 */
[----:B------:R-:W-:Y:S01]  /*10f0*/  PRMT R37, R18, 0x9910, RZ ;  /* 0x0000991012257816 */ /* 0x000fe200000000ff */
[C---:B------:R-:W-:Y:S01]  /*1100*/  FMUL R23, R22.reuse, R23 ;  /* 0x0000001716177220 */ /* 0x040fe20000400000 */
[----:B------:R-:W-:Y:S01]  /*1110*/  FMUL R24, R22, R24 ;  /* 0x0000001816187220 */ /* 0x000fe20000400000 */
[----:B------:R-:W-:Y:S01]  /*1120*/  IMAD.WIDE R28, R28, R4, c[0x0][0x170] ;  /* 0x00005c001c1c7625 */ /* 0x000fe200078e0204 */
[----:B------:R0:W4:Y:S01]  /*1130*/  LDG.E.EL R18, [R32.64] ;  /* 0x0000000420127981 */ /* 0x000122000c2e1900 */
[C---:B------:R-:W-:Y:S01]  /*1140*/  FFMA R26, R25.reuse, R26, R23 ;  /* 0x0000001a191a7223 */ /* 0x040fe20000000017 */
[----:B------:R-:W-:Y:S01]  /*1150*/  FFMA R27, R25, R27, R24 ;  /* 0x0000001b191b7223 */ /* 0x000fe20000000018 */
[-C--:B------:R-:W-:Y:S01]  /*1160*/  IMAD.WIDE R24, R13, R4.reuse, c[0x0][0x168] ;  /* 0x00005a000d187625 */ /* 0x080fe200078e0204 */
[----:B------:R1:W2:Y:S03]  /*1170*/  LDG.E.EL R20, [R28.64] ;  /* 0x000000041c147981 */ /* 0x0002a6000c2e1900 */
[----:B------:R-:W-:Y:S01]  /*1180*/  IMAD R2, R37, 0x2, R2 ;  /* 0x0000000225027824 */ /* 0x000fe200078e0202 */
[----:B------:R1:W2:Y:S01]  /*1190*/  LDG.E.EL R22, [R38.64] ;  /* 0x0000000426167981 */ /* 0x0002a2000c2e1900 */
[----:B0-----:R-:W-:-:S03]  /*11a0*/  IMAD.WIDE R32, R13, R4, c[0x0][0x170] ;  /* 0x00005c000d207625 */ /* 0x001fc600078e0204 */
[----:B------:R0:W5:Y:S01]  /*11b0*/  LDG.E.EL R24, [R24.64] ;  /* 0x0000000418187981 */ /* 0x000162000c2e1900 */
[----:B-1----:R-:W-:-:S03]  /*11c0*/  IMAD.WIDE R28, R12, R5, c[0x0][0x168] ;  /* 0x00005a000c1c7625 */ /* 0x002fc600078e0205 */
[----:B------:R1:W2:Y:S04]  /*11d0*/  LDG.E.EL R23, [R32.64] ;  /* 0x0000000420177981 */ /* 0x0002a8000c2e1900 */
[----:B0-----:R0:W3:Y:S01]  /*11e0*/  LDG.E.EL R25, [R28.64] ;  /* 0x000000041c197981 */ /* 0x0010e2000c2e1900 */
[C---:B-1----:R-:W-:Y:S01]  /*11f0*/  IADD3 R32, R12.reuse, 0x1, RZ ;  /* 0x000000010c207810 */ /* 0x042fe20007ffe0ff */
[----:B------:R-:W-:-:S05]  /*1200*/  IMAD.WIDE R12, R12, R4, c[0x0][0x170] ;  /* 0x00005c000c0c7625 */ /* 0x000fca00078e0204 */
[----:B0-----:R0:W3:Y:S01]  /*1210*/  LDG.E.EL R29, [R12.64] ;  /* 0x000000040c1d7981 */ /* 0x0010e2000c2e1900 */
[C---:B------:R-:W-:Y:S01]  /*1220*/  IMAD.WIDE R38, R2.reuse, R5, c[0x0][0x168] ;  /* 0x00005a0002267625 */ /* 0x040fe200078e0205 */
[----:B------:R-:W-:-:S04]  /*1230*/  IADD3 R33, R2, 0x1, RZ ;  /* 0x0000000102217810 */ /* 0x000fc80007ffe0ff */
[----:B------:R-:W3:Y:S01]  /*1240*/  LDG.E.EL R28, [R38.64] ;  /* 0x00000004261c7981 */ /* 0x000ee2000c2e1900 */
[----:B0-----:R-:W-:-:S05]  /*1250*/  IMAD.WIDE R12, R32, R4, c[0x0][0x168] ;  /* 0x00005a00200c7625 */ /* 0x001fca00078e0204 */
[----:B------:R0:W3:Y:S02]  /*1260*/  LDG.E.EL R5, [R12.64] ;  /* 0x000000040c057981 */ /* 0x0000e4000c2e1900 */
[----:B0-----:R-:W-:-:S05]  /*1270*/  IMAD.WIDE R12, R32, R4, c[0x0][0x170] ;  /* 0x00005c00200c7625 */ /* 0x001fca00078e0204 */
[----:B------:R0:W4:Y:S02]  /*1280*/  LDG.E.EL R32, [R12.64] ;  /* 0x000000040c207981 */ /* 0x000124000c2e1900 */
[----:B0-----:R-:W-:-:S05]  /*1290*/  IMAD.WIDE R12, R33, R4, c[0x0][0x168] ;  /* 0x00005a00210c7625 */ /* 0x001fca00078e0204 */
[----:B------:R0:W4:Y:S02]  /*12a0*/  LDG.E.EL R34, [R12.64] ;  /* 0x000000040c227981 */ /* 0x000124000c2e1900 */
[----:B0-----:R-:W-:-:S05]  /*12b0*/  IMAD.WIDE R12, R33, R4, c[0x0][0x170] ;  /* 0x00005c00210c7625 */ /* 0x001fca00078e0204 */
[----:B------:R0:W4:Y:S02]  /*12c0*/  LDG.E.EL R33, [R12.64] ;  /* 0x000000040c217981 */ /* 0x000124000c2e1900 */
[----:B0-----:R-:W-:-:S05]  /*12d0*/  IMAD.WIDE R12, R2, R4, c[0x0][0x170] ;  /* 0x00005c00020c7625 */ /* 0x001fca00078e0204 */
[----:B------:R-:W4:Y:S01]  /*12e0*/  LDG.E.EL R37, [R12.64] ;  /* 0x000000040c257981 */ /* 0x000f22000c2e1900 */
[----:B------:R-:W-:Y:S01]  /*12f0*/  F2FP.BF16.PACK_AB R4, R19, R30 ;  /* 0x0000001e1304723e */ /* 0x000fe200000010ff */
[C---:B-----5:R-:W-:Y:S01]  /*1300*/  FMUL R24, R8.reuse, R24 ;  /* 0x0000001808187220 */ /* 0x060fe20000400000 */
[----:B--2---:R-:W-:-:S03]  /*1310*/  FMUL R23, R8, R23 ;  /* 0x0000001708177220 */ /* 0x004fc60000400000 */
[C---:B------:R-:W-:Y:S01]  /*1320*/  FFMA R24, R7.reuse, R9, R24 ;  /* 0x0000000907187223 */ /* 0x040fe20000000018 */
[----:B------:R-:W-:Y:S01]  /*1330*/  FFMA R22, R7, R22, R23 ;  /* 0x0000001607167223 */ /* 0x000fe20000000017 */
[----:B------:R-:W-:Y:S02]  /*1340*/  F2FP.BF16.PACK_AB R8, R11, R31 ;  /* 0x0000001f0b08723e */ /* 0x000fe400000010ff */
[----:B------:R-:W-:Y:S01]  /*1350*/  F2FP.BF16.PACK_AB R9, R17, R27 ;  /* 0x0000001b1109723e */ /* 0x000fe200000010ff */
[----:B---3--:R-:W-:Y:S01]  /*1360*/  FMUL R2, R10, R5 ;  /* 0x000000050a027220 */ /* 0x008fe20000400000 */
[C---:B----4-:R-:W-:Y:S01]  /*1370*/  FMUL R5, R21.reuse, R18 ;  /* 0x0000001215057220 */ /* 0x050fe20000400000 */
[----:B------:R-:W-:Y:S02]  /*1380*/  FMUL R21, R21, R20 ;  /* 0x0000001415157220 */ /* 0x000fe40000400000 */
[----:B------:R-:W-:Y:S01]  /*1390*/  FFMA R25, R3, R25, R2 ;  /* 0x0000001903197223 */ /* 0x000fe20000000002 */
[----:B------:R-:W-:Y:S01]  /*13a0*/  FFMA R2, R6, R15, R5 ;  /* 0x0000000f06027223 */ /* 0x000fe20000000005 */
[----:B------:R-:W-:-:S04]  /*13b0*/  FMUL R10, R10, R32 ;  /* 0x000000200a0a7220 */ /* 0x000fc80000400000 */
[----:B------:R-:W-:Y:S01]  /*13c0*/  FFMA R10, R3, R29, R10 ;  /* 0x0000001d030a7223 */ /* 0x000fe2000000000a */
[----:B------:R-:W-:Y:S01]  /*13d0*/  FFMA R3, R6, R14, R21 ;  /* 0x0000000e06037223 */ /* 0x000fe20000000015 */
[----:B------:R-:W-:Y:S01]  /*13e0*/  F2FP.BF16.PACK_AB R6, R25, R2 ;  /* 0x000000021906723e */ /* 0x000fe200000010ff */
[----:B------:R-:W-:Y:S01]  /*13f0*/  FMUL R5, R36, R34 ;  /* 0x0000002224057220 */ /* 0x000fe20000400000 */
[----:B------:R-:W-:-:S03]  /*1400*/  MOV R34, 0x2 ;  /* 0x0000000200227802 */ /* 0x000fc60000000f00 */
[----:B------:R-:W-:Y:S01]  /*1410*/  FFMA R7, R0, R28, R5 ;  /* 0x0000001c00077223 */ /* 0x000fe20000000005 */
[----:B------:R-:W-:Y:S01]  /*1420*/  F2FP.BF16.PACK_AB R10, R10, R3 ;  /* 0x000000030a0a723e */ /* 0x000fe200000010ff */
[----:B------:R-:W-:Y:S01]  /*1430*/  IMAD.WIDE R2, R35, R34, c[0x0][0x178] ;  /* 0x00005e0023027625 */ /* 0x000fe200078e0222 */
[----:B------:R-:W-:Y:S01]  /*1440*/  F2FP.BF16.PACK_AB R5, R16, R26 ;  /* 0x0000001a1005723e */ /* 0x000fe200000010ff */
[----:B------:R-:W-:Y:S01]  /*1450*/  FMUL R36, R36, R33 ;  /* 0x0000002124247220 */ /* 0x000fe20000400000 */
[----:B------:R-:W-:Y:S01]  /*1460*/  F2FP.BF16.PACK_AB R7, R7, R24 ;  /* 0x000000180707723e */ /* 0x000fe200000010ff */
[----:B------:R-:W-:-:S04]  /*1470*/  IMAD.WIDE R34, R35, R34, c[0x0][0x180] ;  /* 0x0000600023227625 */ /* 0x000fc800078e0222 */
[----:B------:R-:W-:Y:S01]  /*1480*/  STG.E.128 [R2.64], R4 ;  /* 0x0000000402007986 */ /* 0x000fe2000c101d04 */
[----:B------:R-:W-:-:S05]  /*1490*/  FFMA R37, R0, R37, R36 ;  /* 0x0000002500257223 */ /* 0x000fca0000000024 */
[----:B------:R-:W-:-:S05]  /*14a0*/  F2FP.BF16.PACK_AB R11, R37, R22 ;  /* 0x00000016250b723e */ /* 0x000fca00000010ff */
[----:B------:R-:W-:Y:S01]  /*14b0*/  STG.E.128 [R34.64], R8 ;  /* 0x0000000822007986 */ /* 0x000fe2000c101d04 */
[----:B------:R-:W-:Y:S05]  /*14c0*/  EXIT ;  /* 0x000000000000794d */ /* 0x000fea0003800000 */
.L_x_0:
[----:B------:R-:W-:-:S00]  /*14d0*/  BRA `(.L_x_0) ;  /* 0xfffffff000007947 */ /* 0x000fc0000383ffff */
[----:B------:R-:W-:-:S00]  /*14e0*/  NOP ;  /* 0x0000000000007918 */ /* 0x000fc00000000000 */
        /* <DEDUP_REMOVED lines=9> */
.L_x_1:
